//
// Generated by NVIDIA NVVM Compiler
//
// Compiler Build ID: CL-36424714
// Cuda compilation tools, release 13.0, V13.0.88
// Based on NVVM 20.0.0
//

.version 9.0
.target sm_100
.address_size 64

	// .globl	_Z7mysgemmiiiPKfS0_Pf

.visible .entry _Z7mysgemmiiiPKfS0_Pf(
	.param .u32 _Z7mysgemmiiiPKfS0_Pf_param_0,
	.param .u32 _Z7mysgemmiiiPKfS0_Pf_param_1,
	.param .u32 _Z7mysgemmiiiPKfS0_Pf_param_2,
	.param .u64 .ptr .align 1 _Z7mysgemmiiiPKfS0_Pf_param_3,
	.param .u64 .ptr .align 1 _Z7mysgemmiiiPKfS0_Pf_param_4,
	.param .u64 .ptr .align 1 _Z7mysgemmiiiPKfS0_Pf_param_5
)
{
	.reg .pred 	%p<13>;
	.reg .b32 	%r<94>;
	.reg .b32 	%f<68>;
	.reg .b64 	%rd<69>;

	ld.param.u32 	%r46, [_Z7mysgemmiiiPKfS0_Pf_param_0];
	ld.param.u32 	%r44, [_Z7mysgemmiiiPKfS0_Pf_param_1];
	ld.param.u32 	%r45, [_Z7mysgemmiiiPKfS0_Pf_param_2];
	ld.param.u64 	%rd4, [_Z7mysgemmiiiPKfS0_Pf_param_3];
	ld.param.u64 	%rd5, [_Z7mysgemmiiiPKfS0_Pf_param_4];
	ld.param.u64 	%rd3, [_Z7mysgemmiiiPKfS0_Pf_param_5];
	cvta.to.global.u64 	%rd1, %rd5;
	cvta.to.global.u64 	%rd2, %rd4;
	mov.u32 	%r48, %ctaid.y;
	mov.u32 	%r49, %ntid.y;
	mov.u32 	%r50, %tid.y;
	mad.lo.s32 	%r51, %r48, %r49, %r50;
	mov.u32 	%r52, %ctaid.x;
	mov.u32 	%r53, %ntid.x;
	mul.lo.s32 	%r2, %r52, %r53;
	mov.u32 	%r3, %tid.x;
	add.s32 	%r4, %r2, %r3;
	setp.ge.s32 	%p1, %r4, %r44;
	setp.ge.s32 	%p2, %r51, %r46;
	or.pred  	%p3, %p1, %p2;
	@%p3 bra 	$L__BB0_14;
	setp.eq.s32 	%p4, %r45, 0;
	mov.f32 	%f67, 0f00000000;
	@%p4 bra 	$L__BB0_13;
	mul.lo.s32 	%r5, %r45, %r51;
	and.b32  	%r6, %r45, 7;
	setp.lt.u32 	%p5, %r45, 8;
	mov.f32 	%f67, 0f00000000;
	mov.b32 	%r92, 0;
	@%p5 bra 	$L__BB0_5;
	and.b32  	%r92, %r45, -8;
	neg.s32 	%r90, %r92;
	add.s32 	%r55, %r3, %r44;
	add.s32 	%r89, %r55, %r2;
	shl.b32 	%r10, %r44, 3;
	shl.b32 	%r56, %r44, 1;
	add.s32 	%r88, %r4, %r56;
	mad.lo.s32 	%r87, %r44, 3, %r4;
	shl.b32 	%r57, %r44, 2;
	add.s32 	%r86, %r4, %r57;
	mad.lo.s32 	%r85, %r44, 5, %r4;
	mad.lo.s32 	%r84, %r44, 6, %r4;
	mad.lo.s32 	%r83, %r44, 7, %r4;
	add.s32 	%r81, %r5, 3;
	mov.f32 	%f67, 0f00000000;
	mov.u32 	%r82, %r4;
$L__BB0_4:
	.pragma "nounroll";
	add.s32 	%r58, %r81, -3;
	mul.wide.u32 	%rd6, %r58, 4;
	add.s64 	%rd7, %rd2, %rd6;
	ld.global.f32 	%f17, [%rd7];
	mul.wide.u32 	%rd8, %r82, 4;
	add.s64 	%rd9, %rd1, %rd8;
	ld.global.f32 	%f18, [%rd9];
	fma.rn.f32 	%f19, %f17, %f18, %f67;
	add.s32 	%r59, %r81, -2;
	mul.wide.u32 	%rd10, %r59, 4;
	add.s64 	%rd11, %rd2, %rd10;
	ld.global.f32 	%f20, [%rd11];
	mul.wide.u32 	%rd12, %r89, 4;
	add.s64 	%rd13, %rd1, %rd12;
	ld.global.f32 	%f21, [%rd13];
	fma.rn.f32 	%f22, %f20, %f21, %f19;
	add.s32 	%r60, %r81, -1;
	mul.wide.u32 	%rd14, %r60, 4;
	add.s64 	%rd15, %rd2, %rd14;
	ld.global.f32 	%f23, [%rd15];
	mul.wide.u32 	%rd16, %r88, 4;
	add.s64 	%rd17, %rd1, %rd16;
	ld.global.f32 	%f24, [%rd17];
	fma.rn.f32 	%f25, %f23, %f24, %f22;
	add.s32 	%r61, %r81, 4;
	mul.wide.u32 	%rd18, %r81, 4;
	add.s64 	%rd19, %rd2, %rd18;
	ld.global.f32 	%f26, [%rd19];
	mul.wide.u32 	%rd20, %r87, 4;
	add.s64 	%rd21, %rd1, %rd20;
	ld.global.f32 	%f27, [%rd21];
	fma.rn.f32 	%f28, %f26, %f27, %f25;
	add.s32 	%r62, %r81, 1;
	mul.wide.u32 	%rd22, %r62, 4;
	add.s64 	%rd23, %rd2, %rd22;
	ld.global.f32 	%f29, [%rd23];
	mul.wide.u32 	%rd24, %r86, 4;
	add.s64 	%rd25, %rd1, %rd24;
	ld.global.f32 	%f30, [%rd25];
	fma.rn.f32 	%f31, %f29, %f30, %f28;
	add.s32 	%r63, %r81, 2;
	mul.wide.u32 	%rd26, %r63, 4;
	add.s64 	%rd27, %rd2, %rd26;
	ld.global.f32 	%f32, [%rd27];
	mul.wide.u32 	%rd28, %r85, 4;
	add.s64 	%rd29, %rd1, %rd28;
	ld.global.f32 	%f33, [%rd29];
	fma.rn.f32 	%f34, %f32, %f33, %f31;
	add.s32 	%r64, %r81, 3;
	mul.wide.u32 	%rd30, %r64, 4;
	add.s64 	%rd31, %rd2, %rd30;
	ld.global.f32 	%f35, [%rd31];
	mul.wide.u32 	%rd32, %r84, 4;
	add.s64 	%rd33, %rd1, %rd32;
	ld.global.f32 	%f36, [%rd33];
	fma.rn.f32 	%f37, %f35, %f36, %f34;
	mul.wide.u32 	%rd34, %r61, 4;
	add.s64 	%rd35, %rd2, %rd34;
	ld.global.f32 	%f38, [%rd35];
	mul.wide.u32 	%rd36, %r83, 4;
	add.s64 	%rd37, %rd1, %rd36;
	ld.global.f32 	%f39, [%rd37];
	fma.rn.f32 	%f67, %f38, %f39, %f37;
	add.s32 	%r90, %r90, 8;
	add.s32 	%r89, %r89, %r10;
	add.s32 	%r88, %r88, %r10;
	add.s32 	%r87, %r87, %r10;
	add.s32 	%r86, %r86, %r10;
	add.s32 	%r85, %r85, %r10;
	add.s32 	%r84, %r84, %r10;
	add.s32 	%r83, %r83, %r10;
	add.s32 	%r82, %r82, %r10;
	add.s32 	%r81, %r81, 8;
	setp.ne.s32 	%p6, %r90, 0;
	@%p6 bra 	$L__BB0_4;
$L__BB0_5:
	setp.eq.s32 	%p7, %r6, 0;
	@%p7 bra 	$L__BB0_13;
	and.b32  	%r39, %r45, 3;
	setp.lt.u32 	%p8, %r6, 4;
	@%p8 bra 	$L__BB0_8;
	add.s32 	%r65, %r92, %r5;
	mul.wide.u32 	%rd38, %r65, 4;
	add.s64 	%rd39, %rd2, %rd38;
	ld.global.f32 	%f41, [%rd39];
	mad.lo.s32 	%r66, %r92, %r44, %r4;
	mul.wide.u32 	%rd40, %r66, 4;
	add.s64 	%rd41, %rd1, %rd40;
	ld.global.f32 	%f42, [%rd41];
	fma.rn.f32 	%f43, %f41, %f42, %f67;
	add.s32 	%r67, %r65, 1;
	mul.wide.u32 	%rd42, %r67, 4;
	add.s64 	%rd43, %rd2, %rd42;
	ld.global.f32 	%f44, [%rd43];
	add.s32 	%r68, %r66, %r44;
	mul.wide.u32 	%rd44, %r68, 4;
	add.s64 	%rd45, %rd1, %rd44;
	ld.global.f32 	%f45, [%rd45];
	fma.rn.f32 	%f46, %f44, %f45, %f43;
	add.s32 	%r69, %r65, 2;
	mul.wide.u32 	%rd46, %r69, 4;
	add.s64 	%rd47, %rd2, %rd46;
	ld.global.f32 	%f47, [%rd47];
	add.s32 	%r70, %r68, %r44;
	mul.wide.u32 	%rd48, %r70, 4;
	add.s64 	%rd49, %rd1, %rd48;
	ld.global.f32 	%f48, [%rd49];
	fma.rn.f32 	%f49, %f47, %f48, %f46;
	add.s32 	%r71, %r65, 3;
	mul.wide.u32 	%rd50, %r71, 4;
	add.s64 	%rd51, %rd2, %rd50;
	ld.global.f32 	%f50, [%rd51];
	add.s32 	%r72, %r70, %r44;
	mul.wide.u32 	%rd52, %r72, 4;
	add.s64 	%rd53, %rd1, %rd52;
	ld.global.f32 	%f51, [%rd53];
	fma.rn.f32 	%f67, %f50, %f51, %f49;
	add.s32 	%r92, %r92, 4;
$L__BB0_8:
	setp.eq.s32 	%p9, %r39, 0;
	@%p9 bra 	$L__BB0_13;
	setp.eq.s32 	%p10, %r39, 1;
	@%p10 bra 	$L__BB0_11;
	add.s32 	%r73, %r92, %r5;
	mul.wide.u32 	%rd54, %r73, 4;
	add.s64 	%rd55, %rd2, %rd54;
	ld.global.f32 	%f53, [%rd55];
	mad.lo.s32 	%r74, %r92, %r44, %r4;
	mul.wide.u32 	%rd56, %r74, 4;
	add.s64 	%rd57, %rd1, %rd56;
	ld.global.f32 	%f54, [%rd57];
	fma.rn.f32 	%f55, %f53, %f54, %f67;
	add.s32 	%r75, %r73, 1;
	mul.wide.u32 	%rd58, %r75, 4;
	add.s64 	%rd59, %rd2, %rd58;
	ld.global.f32 	%f56, [%rd59];
	add.s32 	%r76, %r74, %r44;
	mul.wide.u32 	%rd60, %r76, 4;
	add.s64 	%rd61, %rd1, %rd60;
	ld.global.f32 	%f57, [%rd61];
	fma.rn.f32 	%f67, %f56, %f57, %f55;
	add.s32 	%r92, %r92, 2;
$L__BB0_11:
	and.b32  	%r77, %r45, 1;
	setp.eq.b32 	%p11, %r77, 1;
	not.pred 	%p12, %p11;
	@%p12 bra 	$L__BB0_13;
	add.s32 	%r78, %r92, %r5;
	mul.wide.u32 	%rd62, %r78, 4;
	add.s64 	%rd63, %rd2, %rd62;
	ld.global.f32 	%f58, [%rd63];
	mad.lo.s32 	%r79, %r92, %r44, %r4;
	mul.wide.u32 	%rd64, %r79, 4;
	add.s64 	%rd65, %rd1, %rd64;
	ld.global.f32 	%f59, [%rd65];
	fma.rn.f32 	%f67, %f58, %f59, %f67;
$L__BB0_13:
	mad.lo.s32 	%r80, %r44, %r51, %r4;
	cvta.to.global.u64 	%rd66, %rd3;
	mul.wide.s32 	%rd67, %r80, 4;
	add.s64 	%rd68, %rd66, %rd67;
	st.global.f32 	[%rd68], %f67;
$L__BB0_14:
	ret;

}


// ===== COMPILED SASS (sm_100) =====

	.target	sm_100

	.elftype	@"ET_EXEC"


//--------------------- .note.nv.tkinfo           --------------------------
	.section	.note.nv.tkinfo,"",@"SHT_NOTE"
	.sectionflags	@"SHF_NOTE_NV_TKINFO"
	.tkinfo
        /*0018*/ 	.word	0x00000002
        /*0030*/ 	.string	""
        /*0030*/ 	.string	"ptxas"
        /*0030*/ 	.string	"Cuda compilation tools, release 13.0, V13.0.88"
        /*0030*/ 	.string	"Build cuda_13.0.r13.0/compiler.36424714_0"
        /*0030*/ 	.string	"-arch sm_100 -m 64 "



//--------------------- .note.nv.cuinfo           --------------------------
	.section	.note.nv.cuinfo,"",@"SHT_NOTE"
	.sectionflags	@"SHF_NOTE_NV_CUINFO"
        /*0018*/ 	.short	0x0002
        /*001a*/ 	.short	0x0064
        /*001c*/ 	.short	0x0082
	.zero		2


//--------------------- .nv.info                  --------------------------
	.section	.nv.info,"",@"SHT_CUDA_INFO"
	.align	4


	//----- nvinfo : EIATTR_REGCOUNT
	.align		4
        /*0000*/ 	.byte	0x04, 0x2f
        /*0002*/ 	.short	(.L_1 - .L_0)
	.align		4
.L_0:
        /*0004*/ 	.word	index@(_Z7mysgemmiiiPKfS0_Pf)
        /*0008*/ 	.word	0x00000020


	//----- nvinfo : EIATTR_FRAME_SIZE
	.align		4
.L_1:
        /*000c*/ 	.byte	0x04, 0x11
        /*000e*/ 	.short	(.L_3 - .L_2)
	.align		4
.L_2:
        /*0010*/ 	.word	index@(_Z7mysgemmiiiPKfS0_Pf)
        /*0014*/ 	.word	0x00000000


	//----- nvinfo : EIATTR_MIN_STACK_SIZE
	.align		4
.L_3:
        /*0018*/ 	.byte	0x04, 0x12
        /*001a*/ 	.short	(.L_5 - .L_4)
	.align		4
.L_4:
        /*001c*/ 	.word	index@(_Z7mysgemmiiiPKfS0_Pf)
        /*0020*/ 	.word	0x00000000
.L_5:


//--------------------- .nv.compat                --------------------------
	.section	.nv.compat,"",@"SHT_CUDA_COMPAT_INFO"
	.align	4
        /*0000*/ 	.byte	0x02, 0x09, 0x00, 0x00, 0x02, 0x02, 0x01, 0x00, 0x02, 0x05, 0x05, 0x00, 0x03, 0x07, 0x01, 0x01
        /*0010*/ 	.byte	0x02, 0x03, 0x00, 0x00, 0x02, 0x06, 0x01, 0x00, 0x04, 0x0b, 0x08, 0x00, 0x09, 0x00, 0x00, 0x00
        /*0020*/ 	.byte	0x00, 0x00, 0x00, 0x00


//--------------------- .nv.info._Z7mysgemmiiiPKfS0_Pf --------------------------
	.section	.nv.info._Z7mysgemmiiiPKfS0_Pf,"",@"SHT_CUDA_INFO"
	.sectionflags	@""
	.align	4


	//----- nvinfo : EIATTR_CUDA_API_VERSION
	.align		4
        /*0000*/ 	.byte	0x04, 0x37
        /*0002*/ 	.short	(.L_7 - .L_6)
.L_6:
        /*0004*/ 	.word	0x00000082


	//----- nvinfo : EIATTR_KPARAM_INFO
	.align		4
.L_7:
        /*0008*/ 	.byte	0x04, 0x17
        /*000a*/ 	.short	(.L_9 - .L_8)
.L_8:
        /*000c*/ 	.word	0x00000000
        /*0010*/ 	.short	0x0005
        /*0012*/ 	.short	0x0020
        /*0014*/ 	.byte	0x00, 0xf5, 0x21, 0x00


	//----- nvinfo : EIATTR_KPARAM_INFO
	.align		4
.L_9:
        /*0018*/ 	.byte	0x04, 0x17
        /*001a*/ 	.short	(.L_11 - .L_10)
.L_10:
        /*001c*/ 	.word	0x00000000
        /*0020*/ 	.short	0x0004
        /*0022*/ 	.short	0x0018
        /*0024*/ 	.byte	0x00, 0xf5, 0x21, 0x00


	//----- nvinfo : EIATTR_KPARAM_INFO
	.align		4
.L_11:
        /*0028*/ 	.byte	0x04, 0x17
        /*002a*/ 	.short	(.L_13 - .L_12)
.L_12:
        /*002c*/ 	.word	0x00000000
        /*0030*/ 	.short	0x0003
        /*0032*/ 	.short	0x0010
        /*0034*/ 	.byte	0x00, 0xf5, 0x21, 0x00


	//----- nvinfo : EIATTR_KPARAM_INFO
	.align		4
.L_13:
        /*0038*/ 	.byte	0x04, 0x17
        /*003a*/ 	.short	(.L_15 - .L_14)
.L_14:
        /*003c*/ 	.word	0x00000000
        /*0040*/ 	.short	0x0002
        /*0042*/ 	.short	0x0008
        /*0044*/ 	.byte	0x00, 0xf0, 0x11, 0x00


	//----- nvinfo : EIATTR_KPARAM_INFO
	.align		4
.L_15:
        /*0048*/ 	.byte	0x04, 0x17
        /*004a*/ 	.short	(.L_17 - .L_16)
.L_16:
        /*004c*/ 	.word	0x00000000
        /*0050*/ 	.short	0x0001
        /*0052*/ 	.short	0x0004
        /*0054*/ 	.byte	0x00, 0xf0, 0x11, 0x00


	//----- nvinfo : EIATTR_KPARAM_INFO
	.align		4
.L_17:
        /*0058*/ 	.byte	0x04, 0x17
        /*005a*/ 	.short	(.L_19 - .L_18)
.L_18:
        /*005c*/ 	.word	0x00000000
        /*0060*/ 	.short	0x0000
        /*0062*/ 	.short	0x0000
        /*0064*/ 	.byte	0x00, 0xf0, 0x11, 0x00


	//----- nvinfo : EIATTR_SPARSE_MMA_MASK
	.align		4
.L_19:
        /*0068*/ 	.byte	0x03, 0x50
        /*006a*/ 	.short	0x0000


	//----- nvinfo : EIATTR_MAXREG_COUNT
	.align		4
        /*006c*/ 	.byte	0x03, 0x1b
        /*006e*/ 	.short	0x00ff


	//----- nvinfo : EIATTR_MERCURY_ISA_VERSION
	.align		4
        /*0070*/ 	.byte	0x03, 0x5f
        /*0072*/ 	.short	0x0101


	//----- nvinfo : EIATTR_VRC_CTA_INIT_COUNT
	.align		4
        /*0074*/ 	.byte	0x02, 0x4a
	.zero		1
	.zero		1


	//----- nvinfo : EIATTR_EXIT_INSTR_OFFSETS
	.align		4
        /*0078*/ 	.byte	0x04, 0x1c
        /*007a*/ 	.short	(.L_21 - .L_20)


	//   ....[0]....
.L_20:
        /*007c*/ 	.word	0x000000d0


	//   ....[1]....
        /*0080*/ 	.word	0x00000a80


	//----- nvinfo : EIATTR_CBANK_PARAM_SIZE
	.align		4
.L_21:
        /*0084*/ 	.byte	0x03, 0x19
        /*0086*/ 	.short	0x0028


	//----- nvinfo : EIATTR_PARAM_CBANK
	.align		4
        /*0088*/ 	.byte	0x04, 0x0a
        /*008a*/ 	.short	(.L_23 - .L_22)
	.align		4
.L_22:
        /*008c*/ 	.word	index@(.nv.constant0._Z7mysgemmiiiPKfS0_Pf)
        /*0090*/ 	.short	0x0380
        /*0092*/ 	.short	0x0028


	//----- nvinfo : EIATTR_SW_WAR
	.align		4
.L_23:
        /*0094*/ 	.byte	0x04, 0x36
        /*0096*/ 	.short	(.L_25 - .L_24)
.L_24:
        /*0098*/ 	.word	0x00000008
.L_25:


//--------------------- .nv.callgraph             --------------------------
	.section	.nv.callgraph,"",@"SHT_CUDA_CALLGRAPH"
	.align	4
	.sectionentsize	8
	.align		4
        /*0000*/ 	.word	0x00000000
	.align		4
        /*0004*/ 	.word	0xffffffff
	.align		4
        /*0008*/ 	.word	0x00000000
	.align		4
        /*000c*/ 	.word	0xfffffffe
	.align		4
        /*0010*/ 	.word	0x00000000
	.align		4
        /*0014*/ 	.word	0xfffffffd
	.align		4
        /*0018*/ 	.word	0x00000000
	.align		4
        /*001c*/ 	.word	0xfffffffc


//--------------------- .text._Z7mysgemmiiiPKfS0_Pf --------------------------
	.section	.text._Z7mysgemmiiiPKfS0_Pf,"ax",@progbits
	.align	128
        .global         _Z7mysgemmiiiPKfS0_Pf
        .type           _Z7mysgemmiiiPKfS0_Pf,@function
        .size           _Z7mysgemmiiiPKfS0_Pf,(.L_x_5 - _Z7mysgemmiiiPKfS0_Pf)
        .other          _Z7mysgemmiiiPKfS0_Pf,@"STO_CUDA_ENTRY STV_DEFAULT"
_Z7mysgemmiiiPKfS0_Pf:
.text._Z7mysgemmiiiPKfS0_Pf:
[----:B------:R-:W-:Y:S01]  /*0000*/  LDC R1, c[0x0][0x37c] ;  /* 0x0000df00ff017b82 */ /* 0x000fe20000000800 */
[----:B------:R-:W0:Y:S07]  /*0010*/  S2R R5, SR_TID.Y ;  /* 0x0000000000057919 */ /* 0x000e2e0000002200 */
[----:B------:R-:W0:Y:S01]  /*0020*/  S2UR UR6, SR_CTAID.Y ;  /* 0x00000000000679c3 */ /* 0x000e220000002600 */
[----:B------:R-:W1:Y:S07]  /*0030*/  S2R R4, SR_TID.X ;  /* 0x0000000000047919 */ /* 0x000e6e0000002100 */
[----:B------:R-:W0:Y:S01]  /*0040*/  LDC R0, c[0x0][0x364] ;  /* 0x0000d900ff007b82 */ /* 0x000e220000000800 */
[----:B------:R-:W2:Y:S07]  /*0050*/  LDCU UR5, c[0x0][0x360] ;  /* 0x00006c00ff0577ac */ /* 0x000eae0008000800 */
[----:B------:R-:W2:Y:S08]  /*0060*/  S2UR UR4, SR_CTAID.X ;  /* 0x00000000000479c3 */ /* 0x000eb00000002500 */
[----:B------:R-:W3:Y:S01]  /*0070*/  LDC.64 R2, c[0x0][0x380] ;  /* 0x0000e000ff027b82 */ /* 0x000ee20000000a00 */
[----:B0-----:R-:W-:Y:S01]  /*0080*/  IMAD R0, R0, UR6, R5 ;  /* 0x0000000600007c24 */ /* 0x001fe2000f8e0205 */
[----:B--2---:R-:W-:-:S04]  /*0090*/  UIMAD UR4, UR4, UR5, URZ ;  /* 0x00000005040472a4 */ /* 0x004fc8000f8e02ff */
[----:B---3--:R-:W-:Y:S02]  /*00a0*/  ISETP.GE.AND P0, PT, R0, R2, PT ;  /* 0x000000020000720c */ /* 0x008fe40003f06270 */
[----:B-1----:R-:W-:-:S04]  /*00b0*/  IADD3 R2, PT, PT, R4, UR4, RZ ;  /* 0x0000000404027c10 */ /* 0x002fc8000fffe0ff */
[----:B------:R-:W-:-:S13]  /*00c0*/  ISETP.GE.OR P0, PT, R2, R3, P0 ;  /* 0x000000030200720c */ /* 0x000fda0000706670 */
[----:B------:R-:W-:Y:S05]  /*00d0*/  @P0 EXIT ;  /* 0x000000000000094d */ /* 0x000fea0003800000 */
[----:B------:R-:W0:Y:S01]  /*00e0*/  LDC R5, c[0x0][0x388] ;  /* 0x0000e200ff057b82 */ /* 0x000e220000000800 */
[----:B------:R-:W1:Y:S01]  /*00f0*/  LDCU.64 UR6, c[0x0][0x358] ;  /* 0x00006b00ff0677ac */ /* 0x000e620008000a00 */
[----:B------:R-:W-:Y:S01]  /*0100*/  HFMA2 R25, -RZ, RZ, 0, 0 ;  /* 0x00000000ff197431 */ /* 0x000fe200000001ff */
[----:B0-----:R-:W-:-:S13]  /*0110*/  ISETP.NE.AND P0, PT, R5, RZ, PT ;  /* 0x000000ff0500720c */ /* 0x001fda0003f05270 */
[----:B-1----:R-:W-:Y:S05]  /*0120*/  @!P0 BRA `(.L_x_0) ;  /* 0x0000000800448947 */ /* 0x002fea0003800000 */
[C---:B------:R-:W-:Y:S02]  /*0130*/  ISETP.GE.U32.AND P1, PT, R5.reuse, 0x8, PT ;  /* 0x000000080500780c */ /* 0x040fe40003f26070 */
[----:B------:R-:W-:Y:S02]  /*0140*/  LOP3.LUT R6, R5, 0x7, RZ, 0xc0, !PT ;  /* 0x0000000705067812 */ /* 0x000fe400078ec0ff */
[----:B------:R-:W-:Y:S02]  /*0150*/  MOV R25, RZ ;  /* 0x000000ff00197202 */ /* 0x000fe40000000f00 */
[----:B------:R-:W-:Y:S02]  /*0160*/  ISETP.NE.AND P0, PT, R6, RZ, PT ;  /* 0x000000ff0600720c */ /* 0x000fe40003f05270 */
[----:B------:R-:W-:-:S05]  /*0170*/  MOV R7, RZ ;  /* 0x000000ff00077202 */ /* 0x000fca0000000f00 */
[----:B------:R-:W-:Y:S06]  /*0180*/  @!P1 BRA `(.L_x_1) ;  /* 0x0000000400249947 */ /* 0x000fec0003800000 */
[----:B------:R-:W-:Y:S01]  /*0190*/  LOP3.LUT R7, R5, 0xfffffff8, RZ, 0xc0, !PT ;  /* 0xfffffff805077812 */ /* 0x000fe200078ec0ff */
[C---:B------:R-:W-:Y:S01]  /*01a0*/  IMAD R10, R3.reuse, 0x3, R2 ;  /* 0x00000003030a7824 */ /* 0x040fe200078e0202 */
[C---:B------:R-:W-:Y:S01]  /*01b0*/  IADD3 R4, PT, PT, R3.reuse, UR4, R4 ;  /* 0x0000000403047c10 */ /* 0x040fe2000fffe004 */
[C-C-:B------:R-:W-:Y:S01]  /*01c0*/  IMAD R14, R3.reuse, 0x5, R2.reuse ;  /* 0x00000005030e7824 */ /* 0x140fe200078e0202 */
[CC--:B------:R-:W-:Y:S01]  /*01d0*/  LEA R8, R3.reuse, R2.reuse, 0x1 ;  /* 0x0000000203087211 */ /* 0x0c0fe200078e08ff */
[C-C-:B------:R-:W-:Y:S01]  /*01e0*/  IMAD R9, R3.reuse, 0x6, R2.reuse ;  /* 0x0000000603097824 */ /* 0x140fe200078e0202 */
[CC--:B------:R-:W-:Y:S01]  /*01f0*/  LEA R12, R3.reuse, R2.reuse, 0x2 ;  /* 0x00000002030c7211 */ /* 0x0c0fe200078e10ff */
[----:B------:R-:W-:Y:S01]  /*0200*/  IMAD R11, R3, 0x7, R2 ;  /* 0x00000007030b7824 */ /* 0x000fe200078e0202 */
[----:B------:R-:W-:Y:S01]  /*0210*/  MOV R25, RZ ;  /* 0x000000ff00197202 */ /* 0x000fe20000000f00 */
[----:B------:R-:W-:Y:S01]  /*0220*/  IMAD R15, R0, R5, 0x3 ;  /* 0x00000003000f7424 */ /* 0x000fe200078e0205 */
[----:B------:R-:W-:-:S02]  /*0230*/  MOV R13, R2 ;  /* 0x00000002000d7202 */ /* 0x000fc40000000f00 */
[----:B------:R-:W-:-:S07]  /*0240*/  IADD3 R24, PT, PT, -R7, RZ, RZ ;  /* 0x000000ff07187210 */ /* 0x000fce0007ffe1ff */
.L_x_2:
[----:B------:R-:W0:Y:S01]  /*0250*/  LDC.64 R20, c[0x0][0x390] ;  /* 0x0000e400ff147b82 */ /* 0x000e220000000a00 */
[----:B------:R-:W-:-:S07]  /*0260*/  IADD3 R23, PT, PT, R15, -0x3, RZ ;  /* 0xfffffffd0f177810 */ /* 0x000fce0007ffe0ff */
[----:B------:R-:W1:Y:S01]  /*0270*/  LDC.64 R16, c[0x0][0x398] ;  /* 0x0000e600ff107b82 */ /* 0x000e620000000a00 */
[----:B0-----:R-:W-:-:S06]  /*0280*/  IMAD.WIDE.U32 R22, R23, 0x4, R20 ;  /* 0x0000000417167825 */ /* 0x001fcc00078e0014 */
[----:B------:R-:W2:Y:S01]  /*0290*/  LDG.E R22, desc[UR6][R22.64] ;  /* 0x0000000616167981 */ /* 0x000ea2000c1e1900 */
[----:B-1----:R-:W-:-:S06]  /*02a0*/  IMAD.WIDE.U32 R18, R13, 0x4, R16 ;  /* 0x000000040d127825 */ /* 0x002fcc00078e0010 */
[----:B------:R-:W2:Y:S01]  /*02b0*/  LDG.E R18, desc[UR6][R18.64] ;  /* 0x0000000612127981 */ /* 0x000ea2000c1e1900 */
[----:B------:R-:W-:Y:S01]  /*02c0*/  IADD3 R27, PT, PT, R15, -0x2, RZ ;  /* 0xfffffffe0f1b7810 */ /* 0x000fe20007ffe0ff */
[----:B------:R-:W-:-:S06]  /*02d0*/  IMAD.WIDE.U32 R28, R4, 0x4, R16 ;  /* 0x00000004041c7825 */ /* 0x000fcc00078e0010 */
[----:B------:R-:W3:Y:S01]  /*02e0*/  LDG.E R28, desc[UR6][R28.64] ;  /* 0x000000061c1c7981 */ /* 0x000ee2000c1e1900 */
[----:B--2---:R-:W-:Y:S01]  /*02f0*/  FFMA R25, R22, R18, R25 ;  /* 0x0000001216197223 */ /* 0x004fe20000000019 */
[----:B------:R-:W-:Y:S01]  /*0300*/  IMAD.WIDE.U32 R22, R27, 0x4, R20 ;  /* 0x000000041b167825 */ /* 0x000fe200078e0014 */
[----:B------:R-:W-:-:S05]  /*0310*/  IADD3 R27, PT, PT, R15, -0x1, RZ ;  /* 0xffffffff0f1b7810 */ /* 0x000fca0007ffe0ff */
[----:B------:R-:W-:Y:S01]  /*0320*/  IMAD.WIDE.U32 R26, R27, 0x4, R20 ;  /* 0x000000041b1a7825 */ /* 0x000fe200078e0014 */
[----:B------:R-:W3:Y:S04]  /*0330*/  LDG.E R22, desc[UR6][R22.64] ;  /* 0x0000000616167981 */ /* 0x000ee8000c1e1900 */
[----:B------:R0:W2:Y:S02]  /*0340*/  LDG.E R18, desc[UR6][R26.64] ;  /* 0x000000061a127981 */ /* 0x0000a4000c1e1900 */
[----:B0-----:R-:W-:-:S05]  /*0350*/  IMAD.WIDE.U32 R26, R8, 0x4, R16 ;  /* 0x00000004081a7825 */ /* 0x001fca00078e0010 */
[----:B------:R-:W2:Y:S01]  /*0360*/  LDG.E R19, desc[UR6][R26.64] ;  /* 0x000000061a137981 */ /* 0x000ea2000c1e1900 */
[----:B------:R-:W-:Y:S01]  /*0370*/  IADD3 R23, PT, PT, R15, 0x1, RZ ;  /* 0x000000010f177810 */ /* 0x000fe20007ffe0ff */
[----:B---3--:R-:W-:-:S04]  /*0380*/  FFMA R25, R22, R28, R25 ;  /* 0x0000001c16197223 */ /* 0x008fc80000000019 */
[----:B--2---:R-:W-:Y:S01]  /*0390*/  FFMA R25, R18, R19, R25 ;  /* 0x0000001312197223 */ /* 0x004fe20000000019 */
[----:B------:R-:W-:-:S05]  /*03a0*/  IMAD.WIDE.U32 R18, R15, 0x4, R20 ;  /* 0x000000040f127825 */ /* 0x000fca00078e0014 */
[----:B------:R0:W2:Y:S02]  /*03b0*/  LDG.E R28, desc[UR6][R18.64] ;  /* 0x00000006121c7981 */ /* 0x0000a4000c1e1900 */
[----:B0-----:R-:W-:-:S04]  /*03c0*/  IMAD.WIDE.U32 R18, R23, 0x4, R20 ;  /* 0x0000000417127825 */ /* 0x001fc800078e0014 */
[--C-:B------:R-:W-:Y:S02]  /*03d0*/  IMAD.WIDE.U32 R22, R10, 0x4, R16.reuse ;  /* 0x000000040a167825 */ /* 0x100fe400078e0010 */
[----:B------:R-:W3:Y:S04]  /*03e0*/  LDG.E R18, desc[UR6][R18.64] ;  /* 0x0000000612127981 */ /* 0x000ee8000c1e1900 */
[----:B------:R0:W2:Y:S02]  /*03f0*/  LDG.E R29, desc[UR6][R22.64] ;  /* 0x00000006161d7981 */ /* 0x0000a4000c1e1900 */
[----:B0-----:R-:W-:-:S05]  /*0400*/  IMAD.WIDE.U32 R22, R12, 0x4, R16 ;  /* 0x000000040c167825 */ /* 0x001fca00078e0010 */
[----:B------:R0:W3:Y:S01]  /*0410*/  LDG.E R26, desc[UR6][R22.64] ;  /* 0x00000006161a7981 */ /* 0x0000e2000c1e1900 */
[C---:B------:R-:W-:Y:S02]  /*0420*/  IADD3 R27, PT, PT, R15.reuse, 0x3, RZ ;  /* 0x000000030f1b7810 */ /* 0x040fe40007ffe0ff */
[C---:B0-----:R-:W-:Y:S01]  /*0430*/  IADD3 R23, PT, PT, R15.reuse, 0x4, RZ ;  /* 0x000000040f177810 */ /* 0x041fe20007ffe0ff */
[----:B--2---:R-:W-:Y:S01]  /*0440*/  FFMA R25, R28, R29, R25 ;  /* 0x0000001d1c197223 */ /* 0x004fe20000000019 */
[----:B------:R-:W-:-:S05]  /*0450*/  IADD3 R29, PT, PT, R15, 0x2, RZ ;  /* 0x000000020f1d7810 */ /* 0x000fca0007ffe0ff */
[----:B------:R-:W-:-:S06]  /*0460*/  IMAD.WIDE.U32 R28, R29, 0x4, R20 ;  /* 0x000000041d1c7825 */ /* 0x000fcc00078e0014 */
[----:B------:R-:W2:Y:S01]  /*0470*/  LDG.E R28, desc[UR6][R28.64] ;  /* 0x000000061c1c7981 */ /* 0x000ea2000c1e1900 */
[----:B---3--:R-:W-:Y:S01]  /*0480*/  FFMA R25, R18, R26, R25 ;  /* 0x0000001a12197223 */ /* 0x008fe20000000019 */
[----:B------:R-:W-:-:S04]  /*0490*/  IMAD.WIDE.U32 R18, R14, 0x4, R16 ;  /* 0x000000040e127825 */ /* 0x000fc800078e0010 */
[--C-:B------:R-:W-:Y:S02]  /*04a0*/  IMAD.WIDE.U32 R26, R27, 0x4, R20.reuse ;  /* 0x000000041b1a7825 */ /* 0x100fe400078e0014 */
[----:B------:R-:W2:Y:S02]  /*04b0*/  LDG.E R18, desc[UR6][R18.64] ;  /* 0x0000000612127981 */ /* 0x000ea4000c1e1900 */
[----:B------:R-:W-:Y:S02]  /*04c0*/  IMAD.WIDE.U32 R20, R23, 0x4, R20 ;  /* 0x0000000417147825 */ /* 0x000fe400078e0014 */
[----:B------:R-:W3:Y:S02]  /*04d0*/  LDG.E R26, desc[UR6][R26.64] ;  /* 0x000000061a1a7981 */ /* 0x000ee4000c1e1900 */
[--C-:B------:R-:W-:Y:S02]  /*04e0*/  IMAD.WIDE.U32 R22, R9, 0x4, R16.reuse ;  /* 0x0000000409167825 */ /* 0x100fe400078e0010 */
[----:B------:R-:W4:Y:S02]  /*04f0*/  LDG.E R20, desc[UR6][R20.64] ;  /* 0x0000000614147981 */ /* 0x000f24000c1e1900 */
[----:B------:R-:W-:-:S02]  /*0500*/  IMAD.WIDE.U32 R16, R11, 0x4, R16 ;  /* 0x000000040b107825 */ /* 0x000fc400078e0010 */
[----:B------:R-:W3:Y:S04]  /*0510*/  LDG.E R23, desc[UR6][R22.64] ;  /* 0x0000000616177981 */ /* 0x000ee8000c1e1900 */
[----:B------:R-:W4:Y:S01]  /*0520*/  LDG.E R16, desc[UR6][R16.64] ;  /* 0x0000000610107981 */ /* 0x000f22000c1e1900 */
[----:B------:R-:W-:-:S04]  /*0530*/  IADD3 R24, PT, PT, R24, 0x8, RZ ;  /* 0x0000000818187810 */ /* 0x000fc80007ffe0ff */
[----:B------:R-:W-:Y:S02]  /*0540*/  ISETP.NE.AND P1, PT, R24, RZ, PT ;  /* 0x000000ff1800720c */ /* 0x000fe40003f25270 */
[----:B------:R-:W-:Y:S02]  /*0550*/  IADD3 R15, PT, PT, R15, 0x8, RZ ;  /* 0x000000080f0f7810 */ /* 0x000fe40007ffe0ff */
[C---:B------:R-:W-:Y:S02]  /*0560*/  LEA R4, R3.reuse, R4, 0x3 ;  /* 0x0000000403047211 */ /* 0x040fe400078e18ff */
[C---:B------:R-:W-:Y:S02]  /*0570*/  LEA R8, R3.reuse, R8, 0x3 ;  /* 0x0000000803087211 */ /* 0x040fe400078e18ff */
[C---:B------:R-:W-:Y:S02]  /*0580*/  LEA R10, R3.reuse, R10, 0x3 ;  /* 0x0000000a030a7211 */ /* 0x040fe400078e18ff */
[----:B------:R-:W-:-:S02]  /*0590*/  LEA R12, R3, R12, 0x3 ;  /* 0x0000000c030c7211 */ /* 0x000fc400078e18ff */
[C---:B------:R-:W-:Y:S02]  /*05a0*/  LEA R14, R3.reuse, R14, 0x3 ;  /* 0x0000000e030e7211 */ /* 0x040fe400078e18ff */
[C---:B------:R-:W-:Y:S02]  /*05b0*/  LEA R9, R3.reuse, R9, 0x3 ;  /* 0x0000000903097211 */ /* 0x040fe400078e18ff */
[C---:B------:R-:W-:Y:S02]  /*05c0*/  LEA R11, R3.reuse, R11, 0x3 ;  /* 0x0000000b030b7211 */ /* 0x040fe400078e18ff */
[----:B------:R-:W-:Y:S01]  /*05d0*/  LEA R13, R3, R13, 0x3 ;  /* 0x0000000d030d7211 */ /* 0x000fe200078e18ff */
[----:B--2---:R-:W-:-:S04]  /*05e0*/  FFMA R25, R28, R18, R25 ;  /* 0x000000121c197223 */ /* 0x004fc80000000019 */
[----:B---3--:R-:W-:-:S04]  /*05f0*/  FFMA R25, R26, R23, R25 ;  /* 0x000000171a197223 */ /* 0x008fc80000000019 */
[----:B----4-:R-:W-:Y:S01]  /*0600*/  FFMA R25, R20, R16, R25 ;  /* 0x0000001014197223 */ /* 0x010fe20000000019 */
[----:B------:R-:W-:Y:S06]  /*0610*/  @P1 BRA `(.L_x_2) ;  /* 0xfffffffc000c1947 */ /* 0x000fec000383ffff */
.L_x_1:
[----:B------:R-:W-:Y:S05]  /*0620*/  @!P0 BRA `(.L_x_0) ;  /* 0x0000000400048947 */ /* 0x000fea0003800000 */
[----:B------:R-:W-:Y:S02]  /*0630*/  ISETP.GE.U32.AND P0, PT, R6, 0x4, PT ;  /* 0x000000040600780c */ /* 0x000fe40003f06070 */
[----:B------:R-:W-:-:S04]  /*0640*/  LOP3.LUT R24, R5, 0x3, RZ, 0xc0, !PT ;  /* 0x0000000305187812 */ /* 0x000fc800078ec0ff */
[----:B------:R-:W-:-:S07]  /*0650*/  ISETP.NE.AND P1, PT, R24, RZ, PT ;  /* 0x000000ff1800720c */ /* 0x000fce0003f25270 */
[----:B------:R-:W-:Y:S06]  /*0660*/  @!P0 BRA `(.L_x_3) ;  /* 0x00000000007c8947 */ /* 0x000fec0003800000 */
[----:B------:R-:W0:Y:S01]  /*0670*/  LDC.64 R8, c[0x0][0x398] ;  /* 0x0000e600ff087b82 */ /* 0x000e220000000a00 */
[----:B------:R-:W-:Y:S02]  /*0680*/  IMAD R13, R0, R5, R7 ;  /* 0x00000005000d7224 */ /* 0x000fe400078e0207 */
[----:B------:R-:W-:-:S03]  /*0690*/  IMAD R6, R7, R3, R2 ;  /* 0x0000000307067224 */ /* 0x000fc600078e0202 */
[C---:B------:R-:W-:Y:S02]  /*06a0*/  IADD3 R21, PT, PT, R13.reuse, 0x1, RZ ;  /* 0x000000010d157810 */ /* 0x040fe40007ffe0ff */
[----:B------:R-:W1:Y:S01]  /*06b0*/  LDC.64 R10, c[0x0][0x390] ;  /* 0x0000e400ff0a7b82 */ /* 0x000e620000000a00 */
[C---:B------:R-:W-:Y:S02]  /*06c0*/  IADD3 R15, PT, PT, R13.reuse, 0x2, RZ ;  /* 0x000000020d0f7810 */ /* 0x040fe40007ffe0ff */
[----:B------:R-:W-:Y:S01]  /*06d0*/  IADD3 R27, PT, PT, R13, 0x3, RZ ;  /* 0x000000030d1b7810 */ /* 0x000fe20007ffe0ff */
[C---:B0-----:R-:W-:Y:S01]  /*06e0*/  IMAD.WIDE.U32 R18, R6.reuse, 0x4, R8 ;  /* 0x0000000406127825 */ /* 0x041fe200078e0008 */
[----:B------:R-:W-:-:S04]  /*06f0*/  IADD3 R6, PT, PT, R6, R3, RZ ;  /* 0x0000000306067210 */ /* 0x000fc80007ffe0ff */
[CC--:B------:R-:W-:Y:S01]  /*0700*/  IADD3 R14, PT, PT, R6.reuse, R3.reuse, RZ ;  /* 0x00000003060e7210 */ /* 0x0c0fe20007ffe0ff */
[--C-:B-1----:R-:W-:Y:S01]  /*0710*/  IMAD.WIDE.U32 R22, R13, 0x4, R10.reuse ;  /* 0x000000040d167825 */ /* 0x102fe200078e000a */
[----:B------:R-:W2:Y:S03]  /*0720*/  LDG.E R18, desc[UR6][R18.64] ;  /* 0x0000000612127981 */ /* 0x000ea6000c1e1900 */
[----:B------:R-:W-:Y:S01]  /*0730*/  IMAD.WIDE.U32 R20, R21, 0x4, R10 ;  /* 0x0000000415147825 */ /* 0x000fe200078e000a */
[----:B------:R-:W2:Y:S03]  /*0740*/  LDG.E R4, desc[UR6][R22.64] ;  /* 0x0000000616047981 */ /* 0x000ea6000c1e1900 */
[----:B------:R-:W-:Y:S01]  /*0750*/  IMAD.WIDE.U32 R16, R6, 0x4, R8 ;  /* 0x0000000406107825 */ /* 0x000fe200078e0008 */
[----:B------:R-:W-:Y:S01]  /*0760*/  IADD3 R29, PT, PT, R14, R3, RZ ;  /* 0x000000030e1d7210 */ /* 0x000fe20007ffe0ff */
[----:B------:R-:W3:Y:S02]  /*0770*/  LDG.E R20, desc[UR6][R20.64] ;  /* 0x0000000614147981 */ /* 0x000ee4000c1e1900 */
[----:B------:R-:W-:-:S02]  /*0780*/  IMAD.WIDE.U32 R12, R15, 0x4, R10 ;  /* 0x000000040f0c7825 */ /* 0x000fc400078e000a */
[----:B------:R-:W3:Y:S02]  /*0790*/  LDG.E R17, desc[UR6][R16.64] ;  /* 0x0000000610117981 */ /* 0x000ee4000c1e1900 */
[----:B------:R-:W-:Y:S02]  /*07a0*/  IMAD.WIDE.U32 R14, R14, 0x4, R8 ;  /* 0x000000040e0e7825 */ /* 0x000fe400078e0008 */
[----:B------:R-:W4:Y:S02]  /*07b0*/  LDG.E R13, desc[UR6][R12.64] ;  /* 0x000000060c0d7981 */ /* 0x000f24000c1e1900 */
[----:B------:R-:W-:Y:S02]  /*07c0*/  IMAD.WIDE.U32 R10, R27, 0x4, R10 ;  /* 0x000000041b0a7825 */ /* 0x000fe400078e000a */
[----:B------:R-:W4:Y:S02]  /*07d0*/  LDG.E R14, desc[UR6][R14.64] ;  /* 0x000000060e0e7981 */ /* 0x000f24000c1e1900 */
[----:B------:R-:W-:-:S02]  /*07e0*/  IMAD.WIDE.U32 R8, R29, 0x4, R8 ;  /* 0x000000041d087825 */ /* 0x000fc400078e0008 */
[----:B------:R-:W5:Y:S04]  /*07f0*/  LDG.E R11, desc[UR6][R10.64] ;  /* 0x000000060a0b7981 */ /* 0x000f68000c1e1900 */
[----:B------:R-:W5:Y:S01]  /*0800*/  LDG.E R8, desc[UR6][R8.64] ;  /* 0x0000000608087981 */ /* 0x000f62000c1e1900 */
[----:B------:R-:W-:Y:S01]  /*0810*/  IADD3 R7, PT, PT, R7, 0x4, RZ ;  /* 0x0000000407077810 */ /* 0x000fe20007ffe0ff */
[----:B--2---:R-:W-:-:S04]  /*0820*/  FFMA R25, R4, R18, R25 ;  /* 0x0000001204197223 */ /* 0x004fc80000000019 */
[----:B---3--:R-:W-:-:S04]  /*0830*/  FFMA R20, R20, R17, R25 ;  /* 0x0000001114147223 */ /* 0x008fc80000000019 */
[----:B----4-:R-:W-:-:S04]  /*0840*/  FFMA R20, R13, R14, R20 ;  /* 0x0000000e0d147223 */ /* 0x010fc80000000014 */
[----:B-----5:R-:W-:-:S07]  /*0850*/  FFMA R25, R11, R8, R20 ;  /* 0x000000080b197223 */ /* 0x020fce0000000014 */
.L_x_3:
[----:B------:R-:W-:Y:S05]  /*0860*/  @!P1 BRA `(.L_x_0) ;  /* 0x0000000000749947 */ /* 0x000fea0003800000 */
[----:B------:R-:W0:Y:S01]  /*0870*/  LDC.64 R16, c[0x0][0x390] ;  /* 0x0000e400ff107b82 */ /* 0x000e220000000a00 */
[----:B------:R-:W-:Y:S02]  /*0880*/  ISETP.NE.AND P0, PT, R24, 0x1, PT ;  /* 0x000000011800780c */ /* 0x000fe40003f05270 */
[----:B------:R-:W-:-:S04]  /*0890*/  LOP3.LUT R4, R5, 0x1, RZ, 0xc0, !PT ;  /* 0x0000000105047812 */ /* 0x000fc800078ec0ff */
[----:B------:R-:W-:Y:S01]  /*08a0*/  ISETP.NE.U32.AND P1, PT, R4, 0x1, PT ;  /* 0x000000010400780c */ /* 0x000fe20003f25070 */
[----:B------:R-:W1:Y:S06]  /*08b0*/  LDC.64 R8, c[0x0][0x398] ;  /* 0x0000e600ff087b82 */ /* 0x000e6c0000000a00 */
[----:B------:R-:W-:Y:S02]  /*08c0*/  @P0 IMAD R15, R0, R5, R7 ;  /* 0x00000005000f0224 */ /* 0x000fe400078e0207 */
[----:B------:R-:W2:Y:S01]  /*08d0*/  LDC.64 R10, c[0x0][0x390] ;  /* 0x0000e400ff0a7b82 */ /* 0x000ea20000000a00 */
[C---:B------:R-:W-:Y:S01]  /*08e0*/  @P0 IMAD R14, R7.reuse, R3, R2 ;  /* 0x00000003070e0224 */ /* 0x040fe200078e0202 */
[----:B------:R-:W-:-:S02]  /*08f0*/  @P0 IADD3 R7, PT, PT, R7, 0x2, RZ ;  /* 0x0000000207070810 */ /* 0x000fc40007ffe0ff */
[C---:B------:R-:W-:Y:S02]  /*0900*/  @P0 IADD3 R21, PT, PT, R15.reuse, 0x1, RZ ;  /* 0x000000010f150810 */ /* 0x040fe40007ffe0ff */
[----:B------:R-:W-:Y:S02]  /*0910*/  @P0 IADD3 R23, PT, PT, R14, R3, RZ ;  /* 0x000000030e170210 */ /* 0x000fe40007ffe0ff */
[----:B------:R-:W3:Y:S01]  /*0920*/  LDC.64 R12, c[0x0][0x398] ;  /* 0x0000e600ff0c7b82 */ /* 0x000ee20000000a00 */
[----:B0-----:R-:W-:-:S04]  /*0930*/  @P0 IMAD.WIDE.U32 R18, R15, 0x4, R16 ;  /* 0x000000040f120825 */ /* 0x001fc800078e0010 */
[----:B------:R-:W-:Y:S01]  /*0940*/  @!P1 IMAD R5, R0, R5, R7 ;  /* 0x0000000500059224 */ /* 0x000fe200078e0207 */
[----:B------:R-:W4:Y:S01]  /*0950*/  @P0 LDG.E R4, desc[UR6][R18.64] ;  /* 0x0000000612040981 */ /* 0x000f22000c1e1900 */
[----:B------:R-:W-:-:S04]  /*0960*/  @P0 IMAD.WIDE.U32 R16, R21, 0x4, R16 ;  /* 0x0000000415100825 */ /* 0x000fc800078e0010 */
[--C-:B-1----:R-:W-:Y:S02]  /*0970*/  @P0 IMAD.WIDE.U32 R14, R14, 0x4, R8.reuse ;  /* 0x000000040e0e0825 */ /* 0x102fe400078e0008 */
[----:B------:R-:W5:Y:S02]  /*0980*/  @P0 LDG.E R17, desc[UR6][R16.64] ;  /* 0x0000000610110981 */ /* 0x000f64000c1e1900 */
[----:B------:R-:W-:Y:S02]  /*0990*/  @P0 IMAD.WIDE.U32 R8, R23, 0x4, R8 ;  /* 0x0000000417080825 */ /* 0x000fe400078e0008 */
[----:B------:R-:W4:Y:S02]  /*09a0*/  @P0 LDG.E R14, desc[UR6][R14.64] ;  /* 0x000000060e0e0981 */ /* 0x000f24000c1e1900 */
[----:B------:R-:W-:Y:S02]  /*09b0*/  @!P1 IMAD R7, R7, R3, R2 ;  /* 0x0000000307079224 */ /* 0x000fe400078e0202 */
[----:B--2---:R-:W-:Y:S01]  /*09c0*/  @!P1 IMAD.WIDE.U32 R10, R5, 0x4, R10 ;  /* 0x00000004050a9825 */ /* 0x004fe200078e000a */
[----:B------:R-:W5:Y:S03]  /*09d0*/  @P0 LDG.E R8, desc[UR6][R8.64] ;  /* 0x0000000608080981 */ /* 0x000f66000c1e1900 */
[----:B---3--:R-:W-:-:S02]  /*09e0*/  @!P1 IMAD.WIDE.U32 R12, R7, 0x4, R12 ;  /* 0x00000004070c9825 */ /* 0x008fc400078e000c */
[----:B------:R-:W2:Y:S04]  /*09f0*/  @!P1 LDG.E R10, desc[UR6][R10.64] ;  /* 0x000000060a0a9981 */ /* 0x000ea8000c1e1900 */
[----:B------:R-:W2:Y:S01]  /*0a00*/  @!P1 LDG.E R12, desc[UR6][R12.64] ;  /* 0x000000060c0c9981 */ /* 0x000ea2000c1e1900 */
[----:B----4-:R-:W-:-:S04]  /*0a10*/  @P0 FFMA R4, R4, R14, R25 ;  /* 0x0000000e04040223 */ /* 0x010fc80000000019 */
[----:B-----5:R-:W-:-:S04]  /*0a20*/  @P0 FFMA R25, R17, R8, R4 ;  /* 0x0000000811190223 */ /* 0x020fc80000000004 */
[----:B--2---:R-:W-:-:S07]  /*0a30*/  @!P1 FFMA R25, R10, R12, R25 ;  /* 0x0000000c0a199223 */ /* 0x004fce0000000019 */
.L_x_0:
[----:B------:R-:W0:Y:S01]  /*0a40*/  LDC.64 R4, c[0x0][0x3a0] ;  /* 0x0000e800ff047b82 */ /* 0x000e220000000a00 */
[----:B------:R-:W-:-:S04]  /*0a50*/  IMAD R3, R0, R3, R2 ;  /* 0x0000000300037224 */ /* 0x000fc800078e0202 */
[----:B0-----:R-:W-:-:S05]  /*0a60*/  IMAD.WIDE R2, R3, 0x4, R4 ;  /* 0x0000000403027825 */ /* 0x001fca00078e0204 */
[----:B------:R-:W-:Y:S01]  /*0a70*/  STG.E desc[UR6][R2.64], R25 ;  /* 0x0000001902007986 */ /* 0x000fe2000c101906 */
[----:B------:R-:W-:Y:S05]  /*0a80*/  EXIT ;  /* 0x000000000000794d */ /* 0x000fea0003800000 */
.L_x_4:
[----:B------:R-:W-:-:S00]  /*0a90*/  BRA `(.L_x_4) ;  /* 0xfffffffc00fc7947 */ /* 0x000fc0000383ffff */
[----:B------:R-:W-:-:S00]  /*0aa0*/  NOP ;  /* 0x0000000000007918 */ /* 0x000fc00000000000 */
        /* <DEDUP_REMOVED lines=13> */
.L_x_5:


//--------------------- .nv.shared.reserved.0     --------------------------
	.section	.nv.shared.reserved.0,"aw",@nobits
	.weak		__nv_reservedSMEM_offset_0_alias
	.size		__nv_reservedSMEM_offset_0_alias, 0, 64
	.other		__nv_reservedSMEM_offset_0_alias,@"STO_CUDA_RESERVED_SHARED STV_DEFAULT"
__nv_reservedSMEM_offset_0_alias:
	.zero		0
	.zero		64


//--------------------- .nv.constant0._Z7mysgemmiiiPKfS0_Pf --------------------------
	.section	.nv.constant0._Z7mysgemmiiiPKfS0_Pf,"a",@progbits
	.sectionflags	@""
	.align	4
.nv.constant0._Z7mysgemmiiiPKfS0_Pf:
	.zero		936


//--------------------- SYMBOLS --------------------------

	.type		.nv.reservedSmem.offset0,@object
	.size		.nv.reservedSmem.offset0,0x4
